//
// Generated by NVIDIA NVVM Compiler
//
// Compiler Build ID: CL-36424714
// Cuda compilation tools, release 13.0, V13.0.88
// Based on NVVM 20.0.0
//

.version 9.0
.target sm_100
.address_size 64

	// .globl	_Z19naive_conv2d_kerneliiiiiiiiiiiiiPfS_S_S_

.visible .entry _Z19naive_conv2d_kerneliiiiiiiiiiiiiPfS_S_S_(
	.param .u32 _Z19naive_conv2d_kerneliiiiiiiiiiiiiPfS_S_S__param_0,
	.param .u32 _Z19naive_conv2d_kerneliiiiiiiiiiiiiPfS_S_S__param_1,
	.param .u32 _Z19naive_conv2d_kerneliiiiiiiiiiiiiPfS_S_S__param_2,
	.param .u32 _Z19naive_conv2d_kerneliiiiiiiiiiiiiPfS_S_S__param_3,
	.param .u32 _Z19naive_conv2d_kerneliiiiiiiiiiiiiPfS_S_S__param_4,
	.param .u32 _Z19naive_conv2d_kerneliiiiiiiiiiiiiPfS_S_S__param_5,
	.param .u32 _Z19naive_conv2d_kerneliiiiiiiiiiiiiPfS_S_S__param_6,
	.param .u32 _Z19naive_conv2d_kerneliiiiiiiiiiiiiPfS_S_S__param_7,
	.param .u32 _Z19naive_conv2d_kerneliiiiiiiiiiiiiPfS_S_S__param_8,
	.param .u32 _Z19naive_conv2d_kerneliiiiiiiiiiiiiPfS_S_S__param_9,
	.param .u32 _Z19naive_conv2d_kerneliiiiiiiiiiiiiPfS_S_S__param_10,
	.param .u32 _Z19naive_conv2d_kerneliiiiiiiiiiiiiPfS_S_S__param_11,
	.param .u32 _Z19naive_conv2d_kerneliiiiiiiiiiiiiPfS_S_S__param_12,
	.param .u64 .ptr .align 1 _Z19naive_conv2d_kerneliiiiiiiiiiiiiPfS_S_S__param_13,
	.param .u64 .ptr .align 1 _Z19naive_conv2d_kerneliiiiiiiiiiiiiPfS_S_S__param_14,
	.param .u64 .ptr .align 1 _Z19naive_conv2d_kerneliiiiiiiiiiiiiPfS_S_S__param_15,
	.param .u64 .ptr .align 1 _Z19naive_conv2d_kerneliiiiiiiiiiiiiPfS_S_S__param_16
)
{
	.reg .pred 	%p<30>;
	.reg .b32 	%r<112>;
	.reg .b32 	%f<92>;
	.reg .b64 	%rd<59>;

	ld.param.u32 	%r59, [_Z19naive_conv2d_kerneliiiiiiiiiiiiiPfS_S_S__param_0];
	ld.param.u32 	%r48, [_Z19naive_conv2d_kerneliiiiiiiiiiiiiPfS_S_S__param_1];
	ld.param.u32 	%r49, [_Z19naive_conv2d_kerneliiiiiiiiiiiiiPfS_S_S__param_2];
	ld.param.u32 	%r50, [_Z19naive_conv2d_kerneliiiiiiiiiiiiiPfS_S_S__param_3];
	ld.param.u32 	%r60, [_Z19naive_conv2d_kerneliiiiiiiiiiiiiPfS_S_S__param_4];
	ld.param.u32 	%r52, [_Z19naive_conv2d_kerneliiiiiiiiiiiiiPfS_S_S__param_5];
	ld.param.u32 	%r53, [_Z19naive_conv2d_kerneliiiiiiiiiiiiiPfS_S_S__param_6];
	ld.param.u32 	%r61, [_Z19naive_conv2d_kerneliiiiiiiiiiiiiPfS_S_S__param_7];
	ld.param.u32 	%r54, [_Z19naive_conv2d_kerneliiiiiiiiiiiiiPfS_S_S__param_8];
	ld.param.u32 	%r55, [_Z19naive_conv2d_kerneliiiiiiiiiiiiiPfS_S_S__param_9];
	ld.param.u32 	%r56, [_Z19naive_conv2d_kerneliiiiiiiiiiiiiPfS_S_S__param_10];
	ld.param.u32 	%r57, [_Z19naive_conv2d_kerneliiiiiiiiiiiiiPfS_S_S__param_11];
	ld.param.u32 	%r58, [_Z19naive_conv2d_kerneliiiiiiiiiiiiiPfS_S_S__param_12];
	ld.param.u64 	%rd5, [_Z19naive_conv2d_kerneliiiiiiiiiiiiiPfS_S_S__param_13];
	ld.param.u64 	%rd6, [_Z19naive_conv2d_kerneliiiiiiiiiiiiiPfS_S_S__param_14];
	cvta.to.global.u64 	%rd1, %rd6;
	cvta.to.global.u64 	%rd2, %rd5;
	mov.u32 	%r62, %ctaid.x;
	mov.u32 	%r63, %ntid.x;
	mov.u32 	%r64, %tid.x;
	mad.lo.s32 	%r1, %r62, %r63, %r64;
	mov.u32 	%r65, %ctaid.y;
	mov.u32 	%r66, %ntid.y;
	mov.u32 	%r67, %tid.y;
	mad.lo.s32 	%r68, %r65, %r66, %r67;
	mov.u32 	%r3, %ctaid.z;
	mul.lo.s32 	%r4, %r54, %r61;
	setp.ge.s32 	%p2, %r1, %r4;
	setp.ge.s32 	%p3, %r68, %r60;
	or.pred  	%p4, %p2, %p3;
	setp.ge.s32 	%p5, %r3, %r59;
	or.pred  	%p6, %p5, %p4;
	mov.f32 	%f84, 0f00000000;
	@%p6 bra 	$L__BB0_9;
	div.s32 	%r69, %r1, %r54;
	mul.lo.s32 	%r70, %r69, %r54;
	sub.s32 	%r71, %r1, %r70;
	mul.lo.s32 	%r5, %r69, %r55;
	sub.s32 	%r6, %r5, %r57;
	mul.lo.s32 	%r72, %r71, %r56;
	sub.s32 	%r7, %r72, %r58;
	mul.lo.s32 	%r73, %r48, %r3;
	mul.lo.s32 	%r8, %r73, %r49;
	add.s32 	%r74, %r6, %r8;
	mad.lo.s32 	%r9, %r74, %r50, %r7;
	mul.lo.s32 	%r75, %r48, %r68;
	mul.lo.s32 	%r10, %r75, %r52;
	mul.lo.s32 	%r11, %r10, %r53;
	mul.lo.s32 	%r12, %r50, %r49;
	mul.lo.s32 	%r13, %r53, %r52;
	setp.lt.s32 	%p7, %r52, 1;
	@%p7 bra 	$L__BB0_8;
	setp.lt.s32 	%p8, %r53, 1;
	@%p8 bra 	$L__BB0_8;
	and.b32  	%r14, %r48, 7;
	shl.b32 	%r15, %r13, 3;
	shl.b32 	%r16, %r12, 3;
	add.s32 	%r77, %r8, %r5;
	sub.s32 	%r17, %r77, %r57;
	and.b32  	%r78, %r48, 2147483640;
	neg.s32 	%r18, %r78;
	mov.f32 	%f84, 0f00000000;
	mov.b32 	%r99, 0;
	mul.wide.s32 	%rd43, %r12, 4;
	mul.wide.u32 	%rd45, %r13, 4;
$L__BB0_4:
	setp.gt.s32 	%p9, %r48, 0;
	add.s32 	%r20, %r99, %r6;
	setp.lt.s32 	%p10, %r20, %r49;
	and.pred  	%p1, %p10, %p9;
	mov.b32 	%r100, 0;
	add.s32 	%r82, %r17, %r99;
	mad.lo.s32 	%r83, %r50, %r82, %r7;
$L__BB0_5:
	setp.gt.s32 	%p11, %r20, -1;
	add.s32 	%r80, %r100, %r7;
	setp.gt.s32 	%p12, %r80, -1;
	setp.lt.s32 	%p13, %r80, %r50;
	and.pred  	%p14, %p12, %p13;
	and.pred  	%p16, %p11, %p14;
	and.pred  	%p17, %p16, %p1;
	@%p17 bra 	$L__BB0_10;
$L__BB0_6:
	add.s32 	%r100, %r100, 1;
	setp.eq.s32 	%p26, %r100, %r53;
	@%p26 bra 	$L__BB0_7;
	bra.uni 	$L__BB0_5;
$L__BB0_7:
	add.s32 	%r99, %r99, 1;
	setp.ne.s32 	%p27, %r99, %r52;
	@%p27 bra 	$L__BB0_4;
$L__BB0_8:
	ld.param.u64 	%rd58, [_Z19naive_conv2d_kerneliiiiiiiiiiiiiPfS_S_S__param_16];
	ld.param.u64 	%rd57, [_Z19naive_conv2d_kerneliiiiiiiiiiiiiPfS_S_S__param_15];
	mad.lo.s32 	%r97, %r60, %r3, %r68;
	mad.lo.s32 	%r98, %r4, %r97, %r1;
	cvta.to.global.u64 	%rd51, %rd57;
	mul.wide.u32 	%rd52, %r68, 4;
	add.s64 	%rd53, %rd51, %rd52;
	ld.global.f32 	%f63, [%rd53];
	add.f32 	%f64, %f84, %f63;
	abs.f32 	%f65, %f64;
	mul.f32 	%f66, %f65, 0f4038AA3B;
	ex2.approx.ftz.f32 	%f67, %f66;
	add.f32 	%f68, %f67, 0f3F800000;
	rcp.approx.ftz.f32 	%f69, %f68;
	fma.rn.f32 	%f70, %f69, 0fC0000000, 0f3F800000;
	setp.ge.f32 	%p28, %f65, 0f41102CB4;
	selp.f32 	%f71, 0f3F800000, %f70, %p28;
	copysign.f32 	%f72, %f64, %f71;
	mul.f32 	%f73, %f64, %f64;
	fma.rn.f32 	%f74, %f73, 0f3C80F082, 0fBD563CAE;
	fma.rn.f32 	%f75, %f74, %f73, 0f3E085941;
	fma.rn.f32 	%f76, %f75, %f73, 0fBEAAA9ED;
	fma.rn.f32 	%f77, %f76, %f73, 0f00000000;
	fma.rn.f32 	%f78, %f77, %f64, %f64;
	setp.ge.f32 	%p29, %f65, 0f3F19999A;
	selp.f32 	%f79, %f72, %f78, %p29;
	cvta.to.global.u64 	%rd54, %rd58;
	mul.wide.s32 	%rd55, %r98, 4;
	add.s64 	%rd56, %rd54, %rd55;
	st.global.f32 	[%rd56], %f79;
$L__BB0_9:
	ret;
$L__BB0_10:
	setp.lt.u32 	%p18, %r48, 8;
	mad.lo.s32 	%r33, %r99, %r50, %r100;
	mad.lo.s32 	%r34, %r99, %r53, %r100;
	mov.u32 	%r106, %r11;
	mov.u32 	%r107, %r9;
	@%p18 bra 	$L__BB0_13;
	add.s32 	%r81, %r10, %r99;
	mad.lo.s32 	%r104, %r53, %r81, %r100;
	add.s32 	%r102, %r83, %r100;
	mov.u32 	%r101, %r18;
	mov.u32 	%r107, %r9;
	mov.u32 	%r106, %r11;
$L__BB0_12:
	.pragma "nounroll";
	mul.wide.s32 	%rd7, %r102, 4;
	add.s64 	%rd8, %rd2, %rd7;
	ld.global.f32 	%f20, [%rd8];
	mul.wide.s32 	%rd9, %r104, 4;
	add.s64 	%rd10, %rd1, %rd9;
	ld.global.f32 	%f21, [%rd10];
	fma.rn.f32 	%f22, %f20, %f21, %f84;
	mul.wide.s32 	%rd11, %r12, 4;
	add.s64 	%rd12, %rd8, %rd11;
	ld.global.f32 	%f23, [%rd12];
	mul.wide.u32 	%rd13, %r13, 4;
	add.s64 	%rd14, %rd10, %rd13;
	ld.global.f32 	%f24, [%rd14];
	fma.rn.f32 	%f25, %f23, %f24, %f22;
	add.s64 	%rd15, %rd12, %rd11;
	ld.global.f32 	%f26, [%rd15];
	add.s64 	%rd16, %rd14, %rd13;
	ld.global.f32 	%f27, [%rd16];
	fma.rn.f32 	%f28, %f26, %f27, %f25;
	add.s64 	%rd17, %rd15, %rd11;
	ld.global.f32 	%f29, [%rd17];
	add.s64 	%rd18, %rd16, %rd13;
	ld.global.f32 	%f30, [%rd18];
	fma.rn.f32 	%f31, %f29, %f30, %f28;
	add.s64 	%rd19, %rd17, %rd11;
	ld.global.f32 	%f32, [%rd19];
	add.s64 	%rd20, %rd18, %rd13;
	ld.global.f32 	%f33, [%rd20];
	fma.rn.f32 	%f34, %f32, %f33, %f31;
	add.s64 	%rd21, %rd19, %rd11;
	ld.global.f32 	%f35, [%rd21];
	add.s64 	%rd22, %rd20, %rd13;
	ld.global.f32 	%f36, [%rd22];
	fma.rn.f32 	%f37, %f35, %f36, %f34;
	add.s64 	%rd23, %rd21, %rd11;
	ld.global.f32 	%f38, [%rd23];
	add.s64 	%rd24, %rd22, %rd13;
	ld.global.f32 	%f39, [%rd24];
	fma.rn.f32 	%f40, %f38, %f39, %f37;
	add.s64 	%rd25, %rd23, %rd11;
	ld.global.f32 	%f41, [%rd25];
	add.s64 	%rd26, %rd24, %rd13;
	ld.global.f32 	%f42, [%rd26];
	fma.rn.f32 	%f84, %f41, %f42, %f40;
	add.s32 	%r106, %r106, %r15;
	add.s32 	%r104, %r104, %r15;
	add.s32 	%r107, %r107, %r16;
	add.s32 	%r102, %r102, %r16;
	add.s32 	%r101, %r101, 8;
	setp.eq.s32 	%p19, %r101, 0;
	@%p19 bra 	$L__BB0_13;
	bra.uni 	$L__BB0_12;
$L__BB0_13:
	setp.eq.s32 	%p20, %r14, 0;
	@%p20 bra 	$L__BB0_6;
	add.s32 	%r84, %r14, -1;
	setp.lt.u32 	%p21, %r84, 3;
	@%p21 bra 	$L__BB0_16;
	add.s32 	%r85, %r33, %r107;
	mul.wide.s32 	%rd27, %r85, 4;
	add.s64 	%rd28, %rd2, %rd27;
	ld.global.f32 	%f44, [%rd28];
	add.s32 	%r86, %r34, %r106;
	mul.wide.s32 	%rd29, %r86, 4;
	add.s64 	%rd30, %rd1, %rd29;
	ld.global.f32 	%f45, [%rd30];
	fma.rn.f32 	%f46, %f44, %f45, %f84;
	add.s64 	%rd32, %rd28, %rd43;
	ld.global.f32 	%f47, [%rd32];
	add.s64 	%rd34, %rd30, %rd45;
	ld.global.f32 	%f48, [%rd34];
	fma.rn.f32 	%f49, %f47, %f48, %f46;
	add.s64 	%rd35, %rd32, %rd43;
	ld.global.f32 	%f50, [%rd35];
	add.s64 	%rd36, %rd34, %rd45;
	ld.global.f32 	%f51, [%rd36];
	fma.rn.f32 	%f52, %f50, %f51, %f49;
	add.s64 	%rd37, %rd35, %rd43;
	ld.global.f32 	%f53, [%rd37];
	add.s64 	%rd38, %rd36, %rd45;
	ld.global.f32 	%f54, [%rd38];
	fma.rn.f32 	%f84, %f53, %f54, %f52;
	shl.b32 	%r87, %r12, 2;
	add.s32 	%r107, %r87, %r107;
	shl.b32 	%r88, %r13, 2;
	add.s32 	%r106, %r88, %r106;
$L__BB0_16:
	and.b32  	%r89, %r48, 3;
	setp.eq.s32 	%p22, %r89, 0;
	@%p22 bra 	$L__BB0_6;
	setp.eq.s32 	%p23, %r89, 1;
	@%p23 bra 	$L__BB0_19;
	add.s32 	%r90, %r33, %r107;
	mul.wide.s32 	%rd39, %r90, 4;
	add.s64 	%rd40, %rd2, %rd39;
	ld.global.f32 	%f56, [%rd40];
	add.s32 	%r91, %r34, %r106;
	mul.wide.s32 	%rd41, %r91, 4;
	add.s64 	%rd42, %rd1, %rd41;
	ld.global.f32 	%f57, [%rd42];
	fma.rn.f32 	%f58, %f56, %f57, %f84;
	add.s64 	%rd44, %rd40, %rd43;
	ld.global.f32 	%f59, [%rd44];
	add.s64 	%rd46, %rd42, %rd45;
	ld.global.f32 	%f60, [%rd46];
	fma.rn.f32 	%f84, %f59, %f60, %f58;
	shl.b32 	%r92, %r12, 1;
	add.s32 	%r107, %r107, %r92;
	shl.b32 	%r93, %r13, 1;
	add.s32 	%r106, %r106, %r93;
$L__BB0_19:
	and.b32  	%r94, %r48, 1;
	setp.eq.b32 	%p24, %r94, 1;
	not.pred 	%p25, %p24;
	@%p25 bra 	$L__BB0_6;
	add.s32 	%r95, %r33, %r107;
	mul.wide.s32 	%rd47, %r95, 4;
	add.s64 	%rd48, %rd2, %rd47;
	ld.global.f32 	%f61, [%rd48];
	add.s32 	%r96, %r34, %r106;
	mul.wide.s32 	%rd49, %r96, 4;
	add.s64 	%rd50, %rd1, %rd49;
	ld.global.f32 	%f62, [%rd50];
	fma.rn.f32 	%f84, %f61, %f62, %f84;
	bra.uni 	$L__BB0_6;

}


// ===== COMPILED SASS (sm_100) =====

	.target	sm_100

	.elftype	@"ET_EXEC"


//--------------------- .note.nv.tkinfo           --------------------------
	.section	.note.nv.tkinfo,"",@"SHT_NOTE"
	.sectionflags	@"SHF_NOTE_NV_TKINFO"
	.tkinfo
        /*0018*/ 	.word	0x00000002
        /*0030*/ 	.string	""
        /*0030*/ 	.string	"ptxas"
        /*0030*/ 	.string	"Cuda compilation tools, release 13.0, V13.0.88"
        /*0030*/ 	.string	"Build cuda_13.0.r13.0/compiler.36424714_0"
        /*0030*/ 	.string	"-arch sm_100 -m 64 "



//--------------------- .note.nv.cuinfo           --------------------------
	.section	.note.nv.cuinfo,"",@"SHT_NOTE"
	.sectionflags	@"SHF_NOTE_NV_CUINFO"
        /*0018*/ 	.short	0x0002
        /*001a*/ 	.short	0x0064
        /*001c*/ 	.short	0x0082
	.zero		2


//--------------------- .nv.info                  --------------------------
	.section	.nv.info,"",@"SHT_CUDA_INFO"
	.align	4


	//----- nvinfo : EIATTR_REGCOUNT
	.align		4
        /*0000*/ 	.byte	0x04, 0x2f
        /*0002*/ 	.short	(.L_1 - .L_0)
	.align		4
.L_0:
        /*0004*/ 	.word	index@(_Z19naive_conv2d_kerneliiiiiiiiiiiiiPfS_S_S_)
        /*0008*/ 	.word	0x00000020


	//----- nvinfo : EIATTR_FRAME_SIZE
	.align		4
.L_1:
        /*000c*/ 	.byte	0x04, 0x11
        /*000e*/ 	.short	(.L_3 - .L_2)
	.align		4
.L_2:
        /*0010*/ 	.word	index@(_Z19naive_conv2d_kerneliiiiiiiiiiiiiPfS_S_S_)
        /*0014*/ 	.word	0x00000000


	//----- nvinfo : EIATTR_MIN_STACK_SIZE
	.align		4
.L_3:
        /*0018*/ 	.byte	0x04, 0x12
        /*001a*/ 	.short	(.L_5 - .L_4)
	.align		4
.L_4:
        /*001c*/ 	.word	index@(_Z19naive_conv2d_kerneliiiiiiiiiiiiiPfS_S_S_)
        /*0020*/ 	.word	0x00000000
.L_5:


//--------------------- .nv.compat                --------------------------
	.section	.nv.compat,"",@"SHT_CUDA_COMPAT_INFO"
	.align	4
        /*0000*/ 	.byte	0x02, 0x09, 0x00, 0x00, 0x02, 0x02, 0x01, 0x00, 0x02, 0x05, 0x05, 0x00, 0x03, 0x07, 0x01, 0x01
        /*0010*/ 	.byte	0x02, 0x03, 0x00, 0x00, 0x02, 0x06, 0x01, 0x00, 0x04, 0x0b, 0x08, 0x00, 0x01, 0x00, 0x00, 0x00
        /*0020*/ 	.byte	0x00, 0x00, 0x00, 0x00


//--------------------- .nv.info._Z19naive_conv2d_kerneliiiiiiiiiiiiiPfS_S_S_ --------------------------
	.section	.nv.info._Z19naive_conv2d_kerneliiiiiiiiiiiiiPfS_S_S_,"",@"SHT_CUDA_INFO"
	.sectionflags	@""
	.align	4


	//----- nvinfo : EIATTR_CUDA_API_VERSION
	.align		4
        /*0000*/ 	.byte	0x04, 0x37
        /*0002*/ 	.short	(.L_7 - .L_6)
.L_6:
        /*0004*/ 	.word	0x00000082


	//----- nvinfo : EIATTR_KPARAM_INFO
	.align		4
.L_7:
        /*0008*/ 	.byte	0x04, 0x17
        /*000a*/ 	.short	(.L_9 - .L_8)
.L_8:
        /*000c*/ 	.word	0x00000000
        /*0010*/ 	.short	0x0010
        /*0012*/ 	.short	0x0050
        /*0014*/ 	.byte	0x00, 0xf5, 0x21, 0x00


	//----- nvinfo : EIATTR_KPARAM_INFO
	.align		4
.L_9:
        /*0018*/ 	.byte	0x04, 0x17
        /*001a*/ 	.short	(.L_11 - .L_10)
.L_10:
        /*001c*/ 	.word	0x00000000
        /*0020*/ 	.short	0x000f
        /*0022*/ 	.short	0x0048
        /*0024*/ 	.byte	0x00, 0xf5, 0x21, 0x00


	//----- nvinfo : EIATTR_KPARAM_INFO
	.align		4
.L_11:
        /*0028*/ 	.byte	0x04, 0x17
        /*002a*/ 	.short	(.L_13 - .L_12)
.L_12:
        /*002c*/ 	.word	0x00000000
        /*0030*/ 	.short	0x000e
        /*0032*/ 	.short	0x0040
        /*0034*/ 	.byte	0x00, 0xf5, 0x21, 0x00


	//----- nvinfo : EIATTR_KPARAM_INFO
	.align		4
.L_13:
        /*0038*/ 	.byte	0x04, 0x17
        /*003a*/ 	.short	(.L_15 - .L_14)
.L_14:
        /*003c*/ 	.word	0x00000000
        /*0040*/ 	.short	0x000d
        /*0042*/ 	.short	0x0038
        /*0044*/ 	.byte	0x00, 0xf5, 0x21, 0x00


	//----- nvinfo : EIATTR_KPARAM_INFO
	.align		4
.L_15:
        /*0048*/ 	.byte	0x04, 0x17
        /*004a*/ 	.short	(.L_17 - .L_16)
.L_16:
        /*004c*/ 	.word	0x00000000
        /*0050*/ 	.short	0x000c
        /*0052*/ 	.short	0x0030
        /*0054*/ 	.byte	0x00, 0xf0, 0x11, 0x00


	//----- nvinfo : EIATTR_KPARAM_INFO
	.align		4
.L_17:
        /*0058*/ 	.byte	0x04, 0x17
        /*005a*/ 	.short	(.L_19 - .L_18)
.L_18:
        /*005c*/ 	.word	0x00000000
        /*0060*/ 	.short	0x000b
        /*0062*/ 	.short	0x002c
        /*0064*/ 	.byte	0x00, 0xf0, 0x11, 0x00


	//----- nvinfo : EIATTR_KPARAM_INFO
	.align		4
.L_19:
        /*0068*/ 	.byte	0x04, 0x17
        /*006a*/ 	.short	(.L_21 - .L_20)
.L_20:
        /*006c*/ 	.word	0x00000000
        /*0070*/ 	.short	0x000a
        /*0072*/ 	.short	0x0028
        /*0074*/ 	.byte	0x00, 0xf0, 0x11, 0x00


	//----- nvinfo : EIATTR_KPARAM_INFO
	.align		4
.L_21:
        /*0078*/ 	.byte	0x04, 0x17
        /*007a*/ 	.short	(.L_23 - .L_22)
.L_22:
        /*007c*/ 	.word	0x00000000
        /*0080*/ 	.short	0x0009
        /*0082*/ 	.short	0x0024
        /*0084*/ 	.byte	0x00, 0xf0, 0x11, 0x00


	//----- nvinfo : EIATTR_KPARAM_INFO
	.align		4
.L_23:
        /*0088*/ 	.byte	0x04, 0x17
        /*008a*/ 	.short	(.L_25 - .L_24)
.L_24:
        /*008c*/ 	.word	0x00000000
        /*0090*/ 	.short	0x0008
        /*0092*/ 	.short	0x0020
        /*0094*/ 	.byte	0x00, 0xf0, 0x11, 0x00


	//----- nvinfo : EIATTR_KPARAM_INFO
	.align		4
.L_25:
        /*0098*/ 	.byte	0x04, 0x17
        /*009a*/ 	.short	(.L_27 - .L_26)
.L_26:
        /*009c*/ 	.word	0x00000000
        /*00a0*/ 	.short	0x0007
        /*00a2*/ 	.short	0x001c
        /*00a4*/ 	.byte	0x00, 0xf0, 0x11, 0x00


	//----- nvinfo : EIATTR_KPARAM_INFO
	.align		4
.L_27:
        /*00a8*/ 	.byte	0x04, 0x17
        /*00aa*/ 	.short	(.L_29 - .L_28)
.L_28:
        /*00ac*/ 	.word	0x00000000
        /*00b0*/ 	.short	0x0006
        /*00b2*/ 	.short	0x0018
        /*00b4*/ 	.byte	0x00, 0xf0, 0x11, 0x00


	//----- nvinfo : EIATTR_KPARAM_INFO
	.align		4
.L_29:
        /*00b8*/ 	.byte	0x04, 0x17
        /*00ba*/ 	.short	(.L_31 - .L_30)
.L_30:
        /*00bc*/ 	.word	0x00000000
        /*00c0*/ 	.short	0x0005
        /*00c2*/ 	.short	0x0014
        /*00c4*/ 	.byte	0x00, 0xf0, 0x11, 0x00


	//----- nvinfo : EIATTR_KPARAM_INFO
	.align		4
.L_31:
        /*00c8*/ 	.byte	0x04, 0x17
        /*00ca*/ 	.short	(.L_33 - .L_32)
.L_32:
        /*00cc*/ 	.word	0x00000000
        /*00d0*/ 	.short	0x0004
        /*00d2*/ 	.short	0x0010
        /*00d4*/ 	.byte	0x00, 0xf0, 0x11, 0x00


	//----- nvinfo : EIATTR_KPARAM_INFO
	.align		4
.L_33:
        /*00d8*/ 	.byte	0x04, 0x17
        /*00da*/ 	.short	(.L_35 - .L_34)
.L_34:
        /*00dc*/ 	.word	0x00000000
        /*00e0*/ 	.short	0x0003
        /*00e2*/ 	.short	0x000c
        /*00e4*/ 	.byte	0x00, 0xf0, 0x11, 0x00


	//----- nvinfo : EIATTR_KPARAM_INFO
	.align		4
.L_35:
        /*00e8*/ 	.byte	0x04, 0x17
        /*00ea*/ 	.short	(.L_37 - .L_36)
.L_36:
        /*00ec*/ 	.word	0x00000000
        /*00f0*/ 	.short	0x0002
        /*00f2*/ 	.short	0x0008
        /*00f4*/ 	.byte	0x00, 0xf0, 0x11, 0x00


	//----- nvinfo : EIATTR_KPARAM_INFO
	.align		4
.L_37:
        /*00f8*/ 	.byte	0x04, 0x17
        /*00fa*/ 	.short	(.L_39 - .L_38)
.L_38:
        /*00fc*/ 	.word	0x00000000
        /*0100*/ 	.short	0x0001
        /*0102*/ 	.short	0x0004
        /*0104*/ 	.byte	0x00, 0xf0, 0x11, 0x00


	//----- nvinfo : EIATTR_KPARAM_INFO
	.align		4
.L_39:
        /*0108*/ 	.byte	0x04, 0x17
        /*010a*/ 	.short	(.L_41 - .L_40)
.L_40:
        /*010c*/ 	.word	0x00000000
        /*0110*/ 	.short	0x0000
        /*0112*/ 	.short	0x0000
        /*0114*/ 	.byte	0x00, 0xf0, 0x11, 0x00


	//----- nvinfo : EIATTR_SPARSE_MMA_MASK
	.align		4
.L_41:
        /*0118*/ 	.byte	0x03, 0x50
        /*011a*/ 	.short	0x0000


	//----- nvinfo : EIATTR_MAXREG_COUNT
	.align		4
        /*011c*/ 	.byte	0x03, 0x1b
        /*011e*/ 	.short	0x00ff


	//----- nvinfo : EIATTR_MERCURY_ISA_VERSION
	.align		4
        /*0120*/ 	.byte	0x03, 0x5f
        /*0122*/ 	.short	0x0101


	//----- nvinfo : EIATTR_VRC_CTA_INIT_COUNT
	.align		4
        /*0124*/ 	.byte	0x02, 0x4a
	.zero		1
	.zero		1


	//----- nvinfo : EIATTR_EXIT_INSTR_OFFSETS
	.align		4
        /*0128*/ 	.byte	0x04, 0x1c
        /*012a*/ 	.short	(.L_43 - .L_42)


	//   ....[0]....
.L_42:
        /*012c*/ 	.word	0x00000120


	//   ....[1]....
        /*0130*/ 	.word	0x00001000


	//----- nvinfo : EIATTR_CRS_STACK_SIZE
	.align		4
.L_43:
        /*0134*/ 	.byte	0x04, 0x1e
        /*0136*/ 	.short	(.L_45 - .L_44)
.L_44:
        /*0138*/ 	.word	0x00000000


	//----- nvinfo : EIATTR_CBANK_PARAM_SIZE
	.align		4
.L_45:
        /*013c*/ 	.byte	0x03, 0x19
        /*013e*/ 	.short	0x0058


	//----- nvinfo : EIATTR_PARAM_CBANK
	.align		4
        /*0140*/ 	.byte	0x04, 0x0a
        /*0142*/ 	.short	(.L_47 - .L_46)
	.align		4
.L_46:
        /*0144*/ 	.word	index@(.nv.constant0._Z19naive_conv2d_kerneliiiiiiiiiiiiiPfS_S_S_)
        /*0148*/ 	.short	0x0380
        /*014a*/ 	.short	0x0058


	//----- nvinfo : EIATTR_SW_WAR
	.align		4
.L_47:
        /*014c*/ 	.byte	0x04, 0x36
        /*014e*/ 	.short	(.L_49 - .L_48)
.L_48:
        /*0150*/ 	.word	0x00000008
.L_49:


//--------------------- .nv.callgraph             --------------------------
	.section	.nv.callgraph,"",@"SHT_CUDA_CALLGRAPH"
	.align	4
	.sectionentsize	8
	.align		4
        /*0000*/ 	.word	0x00000000
	.align		4
        /*0004*/ 	.word	0xffffffff
	.align		4
        /*0008*/ 	.word	0x00000000
	.align		4
        /*000c*/ 	.word	0xfffffffe
	.align		4
        /*0010*/ 	.word	0x00000000
	.align		4
        /*0014*/ 	.word	0xfffffffd
	.align		4
        /*0018*/ 	.word	0x00000000
	.align		4
        /*001c*/ 	.word	0xfffffffc


//--------------------- .text._Z19naive_conv2d_kerneliiiiiiiiiiiiiPfS_S_S_ --------------------------
	.section	.text._Z19naive_conv2d_kerneliiiiiiiiiiiiiPfS_S_S_,"ax",@progbits
	.align	128
        .global         _Z19naive_conv2d_kerneliiiiiiiiiiiiiPfS_S_S_
        .type           _Z19naive_conv2d_kerneliiiiiiiiiiiiiPfS_S_S_,@function
        .size           _Z19naive_conv2d_kerneliiiiiiiiiiiiiPfS_S_S_,(.L_x_9 - _Z19naive_conv2d_kerneliiiiiiiiiiiiiPfS_S_S_)
        .other          _Z19naive_conv2d_kerneliiiiiiiiiiiiiPfS_S_S_,@"STO_CUDA_ENTRY STV_DEFAULT"
_Z19naive_conv2d_kerneliiiiiiiiiiiiiPfS_S_S_:
.text._Z19naive_conv2d_kerneliiiiiiiiiiiiiPfS_S_S_:
[----:B------:R-:W-:Y:S01]  /*0000*/  LDC R1, c[0x0][0x37c] ;  /* 0x0000df00ff017b82 */ /* 0x000fe20000000800 */
[----:B------:R-:W0:Y:S07]  /*0010*/  S2R R7, SR_TID.Y ;  /* 0x0000000000077919 */ /* 0x000e2e0000002200 */
[----:B------:R-:W1:Y:S01]  /*0020*/  LDC R2, c[0x0][0x360] ;  /* 0x0000d800ff027b82 */ /* 0x000e620000000800 */
[----:B------:R-:W2:Y:S01]  /*0030*/  LDCU UR6, c[0x0][0x39c] ;  /* 0x00007380ff0677ac */ /* 0x000ea20008000800 */
[----:B------:R-:W1:Y:S01]  /*0040*/  S2R R5, SR_TID.X ;  /* 0x0000000000057919 */ /* 0x000e620000002100 */
[----:B------:R-:W3:Y:S05]  /*0050*/  LDCU UR7, c[0x0][0x390] ;  /* 0x00007200ff0777ac */ /* 0x000eea0008000800 */
[----:B------:R-:W0:Y:S08]  /*0060*/  S2UR UR5, SR_CTAID.Y ;  /* 0x00000000000579c3 */ /* 0x000e300000002600 */
[----:B------:R-:W0:Y:S08]  /*0070*/  LDC R0, c[0x0][0x364] ;  /* 0x0000d900ff007b82 */ /* 0x000e300000000800 */
[----:B------:R-:W1:Y:S08]  /*0080*/  S2UR UR4, SR_CTAID.X ;  /* 0x00000000000479c3 */ /* 0x000e700000002500 */
[----:B------:R-:W2:Y:S08]  /*0090*/  LDC R3, c[0x0][0x3a0] ;  /* 0x0000e800ff037b82 */ /* 0x000eb00000000800 */
[----:B------:R-:W4:Y:S01]  /*00a0*/  S2UR UR8, SR_CTAID.Z ;  /* 0x00000000000879c3 */ /* 0x000f220000002700 */
[----:B0-----:R-:W-:-:S05]  /*00b0*/  IMAD R0, R0, UR5, R7 ;  /* 0x0000000500007c24 */ /* 0x001fca000f8e0207 */
[----:B---3--:R-:W-:Y:S02]  /*00c0*/  ISETP.GE.AND P0, PT, R0, UR7, PT ;  /* 0x0000000700007c0c */ /* 0x008fe4000bf06270 */
[----:B------:R-:W4:Y:S01]  /*00d0*/  LDC R4, c[0x0][0x380] ;  /* 0x0000e000ff047b82 */ /* 0x000f220000000800 */
[----:B-1----:R-:W-:Y:S02]  /*00e0*/  IMAD R2, R2, UR4, R5 ;  /* 0x0000000402027c24 */ /* 0x002fe4000f8e0205 */
[----:B--2---:R-:W-:-:S05]  /*00f0*/  IMAD R5, R3, UR6, RZ ;  /* 0x0000000603057c24 */ /* 0x004fca000f8e02ff */
[----:B------:R-:W-:-:S04]  /*0100*/  ISETP.GE.OR P0, PT, R2, R5, P0 ;  /* 0x000000050200720c */ /* 0x000fc80000706670 */
[----:B----4-:R-:W-:-:S13]  /*0110*/  ISETP.LE.OR P0, PT, R4, UR8, P0 ;  /* 0x0000000804007c0c */ /* 0x010fda0008703670 */
[----:B------:R-:W-:Y:S05]  /*0120*/  @P0 EXIT ;  /* 0x000000000000094d */ /* 0x000fea0003800000 */
[----:B------:R-:W-:Y:S01]  /*0130*/  IABS R7, R3 ;  /* 0x0000000300077213 */ /* 0x000fe20000000000 */
[----:B------:R-:W0:Y:S01]  /*0140*/  LDCU UR7, c[0x0][0x394] ;  /* 0x00007280ff0777ac */ /* 0x000e220008000800 */
[----:B------:R-:W-:Y:S02]  /*0150*/  MOV R24, RZ ;  /* 0x000000ff00187202 */ /* 0x000fe40000000f00 */
[----:B------:R-:W1:Y:S01]  /*0160*/  I2F.RP R6, R7 ;  /* 0x0000000700067306 */ /* 0x000e620000209400 */
[----:B------:R-:W2:Y:S01]  /*0170*/  LDCU UR5, c[0x0][0x3b0] ;  /* 0x00007600ff0577ac */ /* 0x000ea20008000800 */
[----:B------:R-:W3:Y:S01]  /*0180*/  LDCU UR4, c[0x0][0x3a4] ;  /* 0x00007480ff0477ac */ /* 0x000ee20008000800 */
[----:B------:R-:W4:Y:S05]  /*0190*/  LDCU.64 UR10, c[0x0][0x358] ;  /* 0x00006b00ff0a77ac */ /* 0x000f2a0008000a00 */
[----:B-1----:R-:W1:Y:S01]  /*01a0*/  MUFU.RCP R6, R6 ;  /* 0x0000000600067308 */ /* 0x002e620000001000 */
[----:B0-----:R-:W-:Y:S01]  /*01b0*/  UISETP.GE.AND UP0, UPT, UR7, 0x1, UPT ;  /* 0x000000010700788c */ /* 0x001fe2000bf06270 */
[----:B-1----:R-:W-:-:S06]  /*01c0*/  IADD3 R4, PT, PT, R6, 0xffffffe, RZ ;  /* 0x0ffffffe06047810 */ /* 0x002fcc0007ffe0ff */
[----:B------:R0:W1:Y:S02]  /*01d0*/  F2I.FTZ.U32.TRUNC.NTZ R5, R4 ;  /* 0x0000000400057305 */ /* 0x000064000021f000 */
[----:B0-----:R-:W-:Y:S01]  /*01e0*/  HFMA2 R4, -RZ, RZ, 0, 0 ;  /* 0x00000000ff047431 */ /* 0x001fe200000001ff */
[----:B-1----:R-:W-:-:S05]  /*01f0*/  IADD3 R8, PT, PT, RZ, -R5, RZ ;  /* 0x80000005ff087210 */ /* 0x002fca0007ffe0ff */
[----:B------:R-:W-:Y:S01]  /*0200*/  IMAD R9, R8, R7, RZ ;  /* 0x0000000708097224 */ /* 0x000fe200078e02ff */
[----:B------:R-:W-:-:S03]  /*0210*/  IABS R8, R2 ;  /* 0x0000000200087213 */ /* 0x000fc60000000000 */
[----:B------:R-:W-:Y:S01]  /*0220*/  IMAD.HI.U32 R5, R5, R9, R4 ;  /* 0x0000000905057227 */ /* 0x000fe200078e0004 */
[----:B------:R-:W-:-:S04]  /*0230*/  LOP3.LUT R4, R2, R3, RZ, 0x3c, !PT ;  /* 0x0000000302047212 */ /* 0x000fc800078e3cff */
[----:B------:R-:W-:Y:S01]  /*0240*/  ISETP.GE.AND P1, PT, R4, RZ, PT ;  /* 0x000000ff0400720c */ /* 0x000fe20003f26270 */
[----:B------:R-:W-:-:S05]  /*0250*/  IMAD.HI.U32 R5, R5, R8, RZ ;  /* 0x0000000805057227 */ /* 0x000fca00078e00ff */
[----:B------:R-:W-:-:S05]  /*0260*/  IADD3 R6, PT, PT, -R5, RZ, RZ ;  /* 0x000000ff05067210 */ /* 0x000fca0007ffe1ff */
[C---:B------:R-:W-:Y:S02]  /*0270*/  IMAD R6, R7.reuse, R6, R8 ;  /* 0x0000000607067224 */ /* 0x040fe400078e0208 */
[----:B------:R-:W2:Y:S03]  /*0280*/  LDC.64 R8, c[0x0][0x3a8] ;  /* 0x0000ea00ff087b82 */ /* 0x000ea60000000a00 */
[----:B------:R-:W-:-:S13]  /*0290*/  ISETP.GT.U32.AND P2, PT, R7, R6, PT ;  /* 0x000000060700720c */ /* 0x000fda0003f44070 */
[-C--:B------:R-:W-:Y:S02]  /*02a0*/  @!P2 IADD3 R6, PT, PT, R6, -R7.reuse, RZ ;  /* 0x800000070606a210 */ /* 0x080fe40007ffe0ff */
[----:B------:R-:W-:Y:S02]  /*02b0*/  @!P2 IADD3 R5, PT, PT, R5, 0x1, RZ ;  /* 0x000000010505a810 */ /* 0x000fe40007ffe0ff */
[----:B------:R-:W-:Y:S02]  /*02c0*/  ISETP.GE.U32.AND P0, PT, R6, R7, PT ;  /* 0x000000070600720c */ /* 0x000fe40003f06070 */
[----:B------:R-:W-:-:S11]  /*02d0*/  ISETP.NE.AND P2, PT, R3, RZ, PT ;  /* 0x000000ff0300720c */ /* 0x000fd60003f45270 */
[----:B------:R-:W-:-:S04]  /*02e0*/  @P0 IADD3 R5, PT, PT, R5, 0x1, RZ ;  /* 0x0000000105050810 */ /* 0x000fc80007ffe0ff */
[----:B------:R-:W-:Y:S02]  /*02f0*/  @!P1 IADD3 R5, PT, PT, -R5, RZ, RZ ;  /* 0x000000ff05059210 */ /* 0x000fe40007ffe1ff */
[----:B------:R-:W-:-:S04]  /*0300*/  @!P2 LOP3.LUT R5, RZ, R3, RZ, 0x33, !PT ;  /* 0x00000003ff05a212 */ /* 0x000fc800078e33ff */
[----:B------:R-:W-:-:S05]  /*0310*/  IADD3 R4, PT, PT, -R5, RZ, RZ ;  /* 0x000000ff05047210 */ /* 0x000fca0007ffe1ff */
[----:B------:R-:W-:-:S04]  /*0320*/  IMAD R3, R3, R4, R2 ;  /* 0x0000000403037224 */ /* 0x000fc800078e0202 */
[----:B--2---:R-:W-:Y:S02]  /*0330*/  IMAD R4, R3, R8, -UR5 ;  /* 0x8000000503047e24 */ /* 0x004fe4000f8e0208 */
[C---:B---3--:R-:W-:Y:S02]  /*0340*/  IMAD R3, R5.reuse, UR4, RZ ;  /* 0x0000000405037c24 */ /* 0x048fe4000f8e02ff */
[----:B------:R-:W-:Y:S01]  /*0350*/  IMAD R5, R5, UR4, -R9 ;  /* 0x0000000405057c24 */ /* 0x000fe2000f8e0a09 */
[----:B----4-:R-:W-:Y:S06]  /*0360*/  BRA.U !UP0, `(.L_x_0) ;  /* 0x0000000908ac7547 */ /* 0x010fec000b800000 */
[----:B------:R-:W0:Y:S02]  /*0370*/  LDC R6, c[0x0][0x398] ;  /* 0x0000e600ff067b82 */ /* 0x000e240000000800 */
[C---:B0-----:R-:W-:Y:S01]  /*0380*/  ISETP.GE.AND P0, PT, R6.reuse, 0x1, PT ;  /* 0x000000010600780c */ /* 0x041fe20003f06270 */
[----:B------:R-:W-:-:S12]  /*0390*/  IMAD R6, R6, UR7, RZ ;  /* 0x0000000706067c24 */ /* 0x000fd8000f8e02ff */
[----:B------:R-:W-:Y:S05]  /*03a0*/  @!P0 BRA `(.L_x_0) ;  /* 0x00000008009c8947 */ /* 0x000fea0003800000 */
[----:B------:R-:W0:Y:S01]  /*03b0*/  LDCU UR6, c[0x0][0x384] ;  /* 0x00007080ff0677ac */ /* 0x000e220008000800 */
[----:B------:R-:W1:Y:S01]  /*03c0*/  LDC.64 R14, c[0x0][0x388] ;  /* 0x0000e200ff0e7b82 */ /* 0x000e620000000a00 */
[----:B------:R-:W-:Y:S01]  /*03d0*/  HFMA2 R24, -RZ, RZ, 0, 0 ;  /* 0x00000000ff187431 */ /* 0x000fe200000001ff */
[----:B0-----:R-:W-:Y:S02]  /*03e0*/  UIMAD UR5, UR8, UR6, URZ ;  /* 0x00000006080572a4 */ /* 0x001fe4000f8e02ff */
[----:B------:R-:W-:Y:S01]  /*03f0*/  IMAD R10, R0, UR6, RZ ;  /* 0x00000006000a7c24 */ /* 0x000fe2000f8e02ff */
[----:B------:R-:W-:-:S03]  /*0400*/  ULOP3.LUT UR4, UR6, 0x7ffffff8, URZ, 0xc0, !UPT ;  /* 0x7ffffff806047892 */ /* 0x000fc6000f8ec0ff */
[----:B------:R-:W-:Y:S01]  /*0410*/  IMAD R10, R10, UR7, RZ ;  /* 0x000000070a0a7c24 */ /* 0x000fe2000f8e02ff */
[----:B------:R-:W-:Y:S01]  /*0420*/  UIADD3 UR6, UPT, UPT, -UR4, URZ, URZ ;  /* 0x000000ff04067290 */ /* 0x000fe2000fffe1ff */
[C---:B-1----:R-:W-:Y:S02]  /*0430*/  IMAD R12, R14.reuse, UR5, R3 ;  /* 0x000000050e0c7c24 */ /* 0x042fe4000f8e0203 */
[C---:B------:R-:W-:Y:S01]  /*0440*/  IMAD R8, R14.reuse, UR5, R5 ;  /* 0x000000050e087c24 */ /* 0x040fe2000f8e0205 */
[----:B------:R-:W-:Y:S01]  /*0450*/  UMOV UR4, URZ ;  /* 0x000000ff00047c82 */ /* 0x000fe20008000000 */
[----:B------:R-:W-:Y:S01]  /*0460*/  IMAD R7, R14, R15, RZ ;  /* 0x0000000f0e077224 */ /* 0x000fe200078e02ff */
[----:B------:R-:W-:Y:S01]  /*0470*/  IADD3 R9, PT, PT, R12, -R9, RZ ;  /* 0x800000090c097210 */ /* 0x000fe20007ffe0ff */
[----:B------:R-:W-:-:S07]  /*0480*/  IMAD R8, R8, R15, R4 ;  /* 0x0000000f08087224 */ /* 0x000fce00078e0204 */
.L_x_7:
[----:B------:R-:W0:Y:S01]  /*0490*/  LDCU UR5, c[0x0][0x384] ;  /* 0x00007080ff0577ac */ /* 0x000e220008000800 */
[----:B------:R-:W-:Y:S02]  /*04a0*/  IADD3 R3, PT, PT, R5, UR4, RZ ;  /* 0x0000000405037c10 */ /* 0x000fe4000fffe0ff */
[----:B------:R-:W-:Y:S01]  /*04b0*/  MOV R11, RZ ;  /* 0x000000ff000b7202 */ /* 0x000fe20000000f00 */
[----:B------:R-:W1:Y:S01]  /*04c0*/  LDCU.64 UR12, c[0x0][0x388] ;  /* 0x00007100ff0c77ac */ /* 0x000e620008000a00 */
[----:B0-----:R-:W-:-:S04]  /*04d0*/  ISETP.LT.AND P0, PT, RZ, UR5, PT ;  /* 0x00000005ff007c0c */ /* 0x001fc8000bf01270 */
[----:B-1----:R-:W-:Y:S02]  /*04e0*/  ISETP.LT.AND P0, PT, R3, UR12, P0 ;  /* 0x0000000c03007c0c */ /* 0x002fe40008701270 */
[----:B------:R-:W-:-:S05]  /*04f0*/  IADD3 R3, PT, PT, R9, UR4, RZ ;  /* 0x0000000409037c10 */ /* 0x000fca000fffe0ff */
[----:B------:R-:W-:-:S07]  /*0500*/  IMAD R20, R3, UR13, R4 ;  /* 0x0000000d03147c24 */ /* 0x000fce000f8e0204 */
.L_x_6:
[----:B------:R-:W0:Y:S01]  /*0510*/  LDC R26, c[0x0][0x38c] ;  /* 0x0000e300ff1a7b82 */ /* 0x000e220000000800 */
[----:B------:R-:W-:Y:S01]  /*0520*/  IADD3 R3, PT, PT, R4, R11, RZ ;  /* 0x0000000b04037210 */ /* 0x000fe20007ffe0ff */
[----:B------:R-:W-:Y:S01]  /*0530*/  BSSY.RECONVERGENT B0, `(.L_x_1) ;  /* 0x0000086000007945 */ /* 0x000fe20003800200 */
[----:B------:R-:W-:Y:S02]  /*0540*/  IADD3 R12, PT, PT, R5, UR4, RZ ;  /* 0x00000004050c7c10 */ /* 0x000fe4000fffe0ff */
[----:B0-----:R-:W-:-:S04]  /*0550*/  ISETP.GE.AND P1, PT, R3, R26, PT ;  /* 0x0000001a0300720c */ /* 0x001fc80003f26270 */
[----:B------:R-:W-:-:S04]  /*0560*/  ISETP.GT.AND P1, PT, R3, -0x1, !P1 ;  /* 0xffffffff0300780c */ /* 0x000fc80004f24270 */
[----:B------:R-:W-:-:S04]  /*0570*/  ISETP.GT.AND P1, PT, R12, -0x1, P1 ;  /* 0xffffffff0c00780c */ /* 0x000fc80000f24270 */
[----:B------:R-:W-:-:S13]  /*0580*/  PLOP3.LUT P1, PT, P1, P0, PT, 0x80, 0x8 ;  /* 0x000000000008781c */ /* 0x000fda0000f21070 */
[----:B------:R-:W-:Y:S05]  /*0590*/  @!P1 BRA `(.L_x_2) ;  /* 0x0000000400fc9947 */ /* 0x000fea0003800000 */
[----:B------:R-:W0:Y:S01]  /*05a0*/  LDCU UR9, c[0x0][0x384] ;  /* 0x00007080ff0977ac */ /* 0x000e220008000800 */
[----:B------:R-:W1:Y:S01]  /*05b0*/  LDC R18, c[0x0][0x398] ;  /* 0x0000e600ff127b82 */ /* 0x000e620000000800 */
[----:B------:R-:W-:Y:S01]  /*05c0*/  MOV R22, R8 ;  /* 0x0000000800167202 */ /* 0x000fe20000000f00 */
[----:B------:R-:W2:Y:S01]  /*05d0*/  LDCU UR5, c[0x0][0x384] ;  /* 0x00007080ff0577ac */ /* 0x000ea20008000800 */
[----:B------:R-:W3:Y:S01]  /*05e0*/  LDCU UR12, c[0x0][0x398] ;  /* 0x00007300ff0c77ac */ /* 0x000ee20008000800 */
[----:B0-----:R-:W-:Y:S02]  /*05f0*/  UISETP.GE.U32.AND UP1, UPT, UR9, 0x8, UPT ;  /* 0x000000080900788c */ /* 0x001fe4000bf26070 */
[----:B--2---:R-:W-:Y:S01]  /*0600*/  ULOP3.LUT UR7, UR5, 0x7, URZ, 0xc0, !UPT ;  /* 0x0000000705077892 */ /* 0x004fe2000f8ec0ff */
[----:B---3--:R-:W-:-:S03]  /*0610*/  IMAD R21, R10, UR12, RZ ;  /* 0x0000000c0a157c24 */ /* 0x008fc6000f8e02ff */
[----:B------:R-:W-:-:S03]  /*0620*/  UISETP.NE.AND UP0, UPT, UR7, URZ, UPT ;  /* 0x000000ff0700728c */ /* 0x000fc6000bf05270 */
[----:B------:R-:W-:Y:S08]  /*0630*/  BRA.U !UP1, `(.L_x_3) ;  /* 0x0000000109d87547 */ /* 0x000ff0000b800000 */
[----:B------:R-:W-:Y:S01]  /*0640*/  IADD3 R19, PT, PT, R10, UR4, RZ ;  /* 0x000000040a137c10 */ /* 0x000fe2000fffe0ff */
[----:B------:R-:W-:Y:S01]  /*0650*/  UMOV UR5, UR6 ;  /* 0x0000000600057c82 */ /* 0x000fe20008000000 */
[----:B------:R-:W-:Y:S02]  /*0660*/  IADD3 R3, PT, PT, R20, R11, RZ ;  /* 0x0000000b14037210 */ /* 0x000fe40007ffe0ff */
[----:B------:R-:W-:Y:S01]  /*0670*/  MOV R22, R8 ;  /* 0x0000000800167202 */ /* 0x000fe20000000f00 */
[----:B-1----:R-:W-:-:S07]  /*0680*/  IMAD R19, R19, R18, R11 ;  /* 0x0000001213137224 */ /* 0x002fce00078e020b */
.L_x_4:
[----:B------:R-:W0:Y:S08]  /*0690*/  LDC.64 R14, c[0x0][0x3b8] ;  /* 0x0000ee00ff0e7b82 */ /* 0x000e300000000a00 */
[----:B------:R-:W1:Y:S01]  /*06a0*/  LDC.64 R12, c[0x0][0x3c0] ;  /* 0x0000f000ff0c7b82 */ /* 0x000e620000000a00 */
[----:B0-----:R-:W-:-:S05]  /*06b0*/  IMAD.WIDE R14, R3, 0x4, R14 ;  /* 0x00000004030e7825 */ /* 0x001fca00078e020e */
[----:B------:R-:W2:Y:S01]  /*06c0*/  LDG.E R27, desc[UR10][R14.64] ;  /* 0x0000000a0e1b7981 */ /* 0x000ea2000c1e1900 */
[----:B-1----:R-:W-:-:S05]  /*06d0*/  IMAD.WIDE R12, R19, 0x4, R12 ;  /* 0x00000004130c7825 */ /* 0x002fca00078e020c */
[----:B------:R-:W2:Y:S01]  /*06e0*/  LDG.E R23, desc[UR10][R12.64] ;  /* 0x0000000a0c177981 */ /* 0x000ea2000c1e1900 */
[----:B------:R-:W-:-:S04]  /*06f0*/  IMAD.WIDE R16, R7, 0x4, R14 ;  /* 0x0000000407107825 */ /* 0x000fc800078e020e */
[----:B------:R-:W-:-:S05]  /*0700*/  IMAD.WIDE.U32 R28, R6, 0x4, R12 ;  /* 0x00000004061c7825 */ /* 0x000fca00078e000c */
[----:B------:R0:W3:Y:S02]  /*0710*/  LDG.E R12, desc[UR10][R28.64] ;  /* 0x0000000a1c0c7981 */ /* 0x0000e4000c1e1900 */
[----:B0-----:R-:W-:-:S04]  /*0720*/  IMAD.WIDE.U32 R28, R6, 0x4, R28 ;  /* 0x00000004061c7825 */ /* 0x001fc800078e001c */
[----:B--2---:R-:W-:Y:S01]  /*0730*/  FFMA R27, R27, R23, R24 ;  /* 0x000000171b1b7223 */ /* 0x004fe20000000018 */
[C---:B------:R-:W-:Y:S01]  /*0740*/  IMAD.WIDE R24, R7.reuse, 0x4, R16 ;  /* 0x0000000407187825 */ /* 0x040fe200078e0210 */
[----:B------:R-:W3:Y:S04]  /*0750*/  LDG.E R23, desc[UR10][R16.64] ;  /* 0x0000000a10177981 */ /* 0x000ee8000c1e1900 */
[----:B------:R0:W2:Y:S04]  /*0760*/  LDG.E R16, desc[UR10][R24.64] ;  /* 0x0000000a18107981 */ /* 0x0000a8000c1e1900 */
[----:B------:R-:W2:Y:S01]  /*0770*/  LDG.E R17, desc[UR10][R28.64] ;  /* 0x0000000a1c117981 */ /* 0x000ea2000c1e1900 */
[----:B------:R-:W-:-:S04]  /*0780*/  IMAD.WIDE R14, R7, 0x4, R24 ;  /* 0x00000004070e7825 */ /* 0x000fc800078e0218 */
[----:B0-----:R-:W-:-:S04]  /*0790*/  IMAD.WIDE R24, R7, 0x4, R14 ;  /* 0x0000000407187825 */ /* 0x001fc800078e020e */
[----:B---3--:R-:W-:Y:S01]  /*07a0*/  FFMA R27, R23, R12, R27 ;  /* 0x0000000c171b7223 */ /* 0x008fe2000000001b */
[----:B------:R-:W-:Y:S01]  /*07b0*/  IMAD.WIDE.U32 R12, R6, 0x4, R28 ;  /* 0x00000004060c7825 */ /* 0x000fe200078e001c */
[----:B------:R-:W3:Y:S04]  /*07c0*/  LDG.E R23, desc[UR10][R14.64] ;  /* 0x0000000a0e177981 */ /* 0x000ee8000c1e1900 */
[----:B------:R-:W3:Y:S01]  /*07d0*/  LDG.E R14, desc[UR10][R12.64] ;  /* 0x0000000a0c0e7981 */ /* 0x000ee2000c1e1900 */
[----:B--2---:R-:W-:Y:S01]  /*07e0*/  FFMA R27, R16, R17, R27 ;  /* 0x00000011101b7223 */ /* 0x004fe2000000001b */
[----:B------:R-:W-:Y:S02]  /*07f0*/  IMAD.WIDE.U32 R16, R6, 0x4, R12 ;  /* 0x0000000406107825 */ /* 0x000fe400078e000c */
[----:B------:R0:W2:Y:S04]  /*0800*/  LDG.E R12, desc[UR10][R24.64] ;  /* 0x0000000a180c7981 */ /* 0x0000a8000c1e1900 */
[----:B------:R1:W2:Y:S01]  /*0810*/  LDG.E R13, desc[UR10][R16.64] ;  /* 0x0000000a100d7981 */ /* 0x0002a2000c1e1900 */
[----:B0-----:R-:W-:-:S04]  /*0820*/  IMAD.WIDE R24, R7, 0x4, R24 ;  /* 0x0000000407187825 */ /* 0x001fc800078e0218 */
[----:B-1----:R-:W-:-:S04]  /*0830*/  IMAD.WIDE.U32 R16, R6, 0x4, R16 ;  /* 0x0000000406107825 */ /* 0x002fc800078e0010 */
[----:B---3--:R-:W-:Y:S01]  /*0840*/  FFMA R23, R23, R14, R27 ;  /* 0x0000000e17177223 */ /* 0x008fe2000000001b */
[C---:B------:R-:W-:Y:S01]  /*0850*/  IMAD.WIDE R14, R7.reuse, 0x4, R24 ;  /* 0x00000004070e7825 */ /* 0x040fe200078e0218 */
[----:B------:R-:W3:Y:S03]  /*0860*/  LDG.E R27, desc[UR10][R24.64] ;  /* 0x0000000a181b7981 */ /* 0x000ee6000c1e1900 */
[----:B------:R-:W-:-:S06]  /*0870*/  IMAD.WIDE R28, R7, 0x4, R14 ;  /* 0x00000004071c7825 */ /* 0x000fcc00078e020e */
[----:B------:R-:W4:Y:S01]  /*0880*/  LDG.E R28, desc[UR10][R28.64] ;  /* 0x0000000a1c1c7981 */ /* 0x000f22000c1e1900 */
[----:B--2---:R-:W-:Y:S01]  /*0890*/  FFMA R23, R12, R13, R23 ;  /* 0x0000000d0c177223 */ /* 0x004fe20000000017 */
[C---:B------:R-:W-:Y:S02]  /*08a0*/  IMAD.WIDE.U32 R12, R6.reuse, 0x4, R16 ;  /* 0x00000004060c7825 */ /* 0x040fe400078e0010 */
[----:B------:R-:W3:Y:S04]  /*08b0*/  LDG.E R17, desc[UR10][R16.64] ;  /* 0x0000000a10117981 */ /* 0x000ee8000c1e1900 */
[----:B------:R-:W2:Y:S04]  /*08c0*/  LDG.E R16, desc[UR10][R14.64] ;  /* 0x0000000a0e107981 */ /* 0x000ea8000c1e1900 */
[----:B------:R0:W2:Y:S02]  /*08d0*/  LDG.E R15, desc[UR10][R12.64] ;  /* 0x0000000a0c0f7981 */ /* 0x0000a4000c1e1900 */
[----:B0-----:R-:W-:-:S06]  /*08e0*/  IMAD.WIDE.U32 R12, R6, 0x4, R12 ;  /* 0x00000004060c7825 */ /* 0x001fcc00078e000c */
[----:B------:R-:W4:Y:S01]  /*08f0*/  LDG.E R12, desc[UR10][R12.64] ;  /* 0x0000000a0c0c7981 */ /* 0x000f22000c1e1900 */
[----:B------:R-:W-:-:S04]  /*0900*/  UIADD3 UR5, UPT, UPT, UR5, 0x8, URZ ;  /* 0x0000000805057890 */ /* 0x000fc8000fffe0ff */
[----:B------:R-:W-:Y:S01]  /*0910*/  UISETP.NE.AND UP1, UPT, UR5, URZ, UPT ;  /* 0x000000ff0500728c */ /* 0x000fe2000bf25270 */
[C---:B------:R-:W-:Y:S02]  /*0920*/  LEA R21, R6.reuse, R21, 0x3 ;  /* 0x0000001506157211 */ /* 0x040fe400078e18ff */
[C---:B------:R-:W-:Y:S02]  /*0930*/  LEA R22, R7.reuse, R22, 0x3 ;  /* 0x0000001607167211 */ /* 0x040fe400078e18ff */
[----:B------:R-:W-:Y:S02]  /*0940*/  LEA R3, R7, R3, 0x3 ;  /* 0x0000000307037211 */ /* 0x000fe400078e18ff */
[----:B------:R-:W-:Y:S01]  /*0950*/  LEA R19, R6, R19, 0x3 ;  /* 0x0000001306137211 */ /* 0x000fe200078e18ff */
[----:B---3--:R-:W-:-:S04]  /*0960*/  FFMA R23, R27, R17, R23 ;  /* 0x000000111b177223 */ /* 0x008fc80000000017 */
[----:B--2---:R-:W-:-:S04]  /*0970*/  FFMA R23, R16, R15, R23 ;  /* 0x0000000f10177223 */ /* 0x004fc80000000017 */
[----:B----4-:R-:W-:Y:S01]  /*0980*/  FFMA R24, R28, R12, R23 ;  /* 0x0000000c1c187223 */ /* 0x010fe20000000017 */
[----:B------:R-:W-:Y:S06]  /*0990*/  BRA.U UP1, `(.L_x_4) ;  /* 0xfffffffd013c7547 */ /* 0x000fec000b83ffff */
.L_x_3:
[--C-:B------:R-:W-:Y:S02]  /*09a0*/  IMAD R23, R26, UR4, R11.reuse ;  /* 0x000000041a177c24 */ /* 0x100fe4000f8e020b */
[----:B-1----:R-:W-:Y:S01]  /*09b0*/  IMAD R3, R18, UR4, R11 ;  /* 0x0000000412037c24 */ /* 0x002fe2000f8e020b */
[----:B------:R-:W-:Y:S06]  /*09c0*/  BRA.U !UP0, `(.L_x_2) ;  /* 0x0000000108f07547 */ /* 0x000fec000b800000 */
[----:B------:R-:W-:-:S04]  /*09d0*/  UIADD3 UR5, UPT, UPT, UR7, -0x1, URZ ;  /* 0xffffffff07057890 */ /* 0x000fc8000fffe0ff */
[----:B------:R-:W-:-:S09]  /*09e0*/  UISETP.GE.U32.AND UP0, UPT, UR5, 0x3, UPT ;  /* 0x000000030500788c */ /* 0x000fd2000bf06070 */
[----:B------:R-:W-:Y:S05]  /*09f0*/  BRA.U !UP0, `(.L_x_5) ;  /* 0x0000000108687547 */ /* 0x000fea000b800000 */
[----:B------:R-:W0:Y:S01]  /*0a00*/  LDC.64 R28, c[0x0][0x3b8] ;  /* 0x0000ee00ff1c7b82 */ /* 0x000e220000000a00 */
[----:B------:R-:W-:Y:S02]  /*0a10*/  IADD3 R13, PT, PT, R23, R22, RZ ;  /* 0x00000016170d7210 */ /* 0x000fe40007ffe0ff */
[----:B------:R-:W-:-:S05]  /*0a20*/  IADD3 R15, PT, PT, R3, R21, RZ ;  /* 0x00000015030f7210 */ /* 0x000fca0007ffe0ff */
[----:B------:R-:W1:Y:S01]  /*0a30*/  LDC.64 R18, c[0x0][0x3c0] ;  /* 0x0000f000ff127b82 */ /* 0x000e620000000a00 */
[----:B0-----:R-:W-:-:S04]  /*0a40*/  IMAD.WIDE R28, R13, 0x4, R28 ;  /* 0x000000040d1c7825 */ /* 0x001fc800078e021c */
[----:B------:R-:W-:Y:S02]  /*0a50*/  IMAD.WIDE R26, R7, 0x4, R28 ;  /* 0x00000004071a7825 */ /* 0x000fe400078e021c */
[----:B------:R-:W2:Y:S02]  /*0a60*/  LDG.E R29, desc[UR10][R28.64] ;  /* 0x0000000a1c1d7981 */ /* 0x000ea4000c1e1900 */
[----:B-1----:R-:W-:Y:S02]  /*0a70*/  IMAD.WIDE R18, R15, 0x4, R18 ;  /* 0x000000040f127825 */ /* 0x002fe400078e0212 */
[----:B------:R-:W3:Y:S02]  /*0a80*/  LDG.E R25, desc[UR10][R26.64] ;  /* 0x0000000a1a197981 */ /* 0x000ee4000c1e1900 */
[----:B------:R-:W-:Y:S02]  /*0a90*/  IMAD.WIDE.U32 R16, R6, 0x4, R18 ;  /* 0x0000000406107825 */ /* 0x000fe400078e0012 */
[----:B------:R-:W2:Y:S02]  /*0aa0*/  LDG.E R18, desc[UR10][R18.64] ;  /* 0x0000000a12127981 */ /* 0x000ea4000c1e1900 */
[----:B------:R-:W-:-:S04]  /*0ab0*/  IMAD.WIDE R14, R7, 0x4, R26 ;  /* 0x00000004070e7825 */ /* 0x000fc800078e021a */
[C---:B------:R-:W-:Y:S02]  /*0ac0*/  IMAD.WIDE.U32 R12, R6.reuse, 0x4, R16 ;  /* 0x00000004060c7825 */ /* 0x040fe400078e0010 */
[----:B------:R-:W3:Y:S04]  /*0ad0*/  LDG.E R17, desc[UR10][R16.64] ;  /* 0x0000000a10117981 */ /* 0x000ee8000c1e1900 */
[----:B------:R0:W4:Y:S04]  /*0ae0*/  LDG.E R19, desc[UR10][R12.64] ;  /* 0x0000000a0c137981 */ /* 0x000128000c1e1900 */
[----:B------:R1:W4:Y:S01]  /*0af0*/  LDG.E R16, desc[UR10][R14.64] ;  /* 0x0000000a0e107981 */ /* 0x000322000c1e1900 */
[----:B0-----:R-:W-:-:S05]  /*0b00*/  IMAD.WIDE.U32 R12, R6, 0x4, R12 ;  /* 0x00000004060c7825 */ /* 0x001fca00078e000c */
[----:B------:R-:W5:Y:S01]  /*0b10*/  LDG.E R28, desc[UR10][R12.64] ;  /* 0x0000000a0c1c7981 */ /* 0x000f62000c1e1900 */
[----:B-1----:R-:W-:-:S06]  /*0b20*/  IMAD.WIDE R14, R7, 0x4, R14 ;  /* 0x00000004070e7825 */ /* 0x002fcc00078e020e */
[----:B------:R-:W5:Y:S01]  /*0b30*/  LDG.E R14, desc[UR10][R14.64] ;  /* 0x0000000a0e0e7981 */ /* 0x000f62000c1e1900 */
[----:B------:R-:W-:Y:S02]  /*0b40*/  LEA R22, R7, R22, 0x2 ;  /* 0x0000001607167211 */ /* 0x000fe400078e10ff */
[----:B------:R-:W-:Y:S01]  /*0b50*/  LEA R21, R6, R21, 0x2 ;  /* 0x0000001506157211 */ /* 0x000fe200078e10ff */
[----:B--2---:R-:W-:-:S04]  /*0b60*/  FFMA R24, R29, R18, R24 ;  /* 0x000000121d187223 */ /* 0x004fc80000000018 */
[----:B---3--:R-:W-:-:S04]  /*0b70*/  FFMA R25, R25, R17, R24 ;  /* 0x0000001119197223 */ /* 0x008fc80000000018 */
[----:B----4-:R-:W-:-:S04]  /*0b80*/  FFMA R19, R16, R19, R25 ;  /* 0x0000001310137223 */ /* 0x010fc80000000019 */
[----:B-----5:R-:W-:-:S07]  /*0b90*/  FFMA R24, R14, R28, R19 ;  /* 0x0000001c0e187223 */ /* 0x020fce0000000013 */
.L_x_5:
[----:B------:R-:W0:Y:S02]  /*0ba0*/  LDC R12, c[0x0][0x384] ;  /* 0x0000e100ff0c7b82 */ /* 0x000e240000000800 */
[----:B0-----:R-:W-:-:S13]  /*0bb0*/  LOP3.LUT P1, R13, R12, 0x3, RZ, 0xc0, !PT ;  /* 0x000000030c0d7812 */ /* 0x001fda000782c0ff */
[----:B------:R-:W-:Y:S05]  /*0bc0*/  @!P1 BRA `(.L_x_2) ;  /* 0x0000000000709947 */ /* 0x000fea0003800000 */
[----:B------:R-:W-:Y:S02]  /*0bd0*/  ISETP.NE.AND P1, PT, R13, 0x1, PT ;  /* 0x000000010d00780c */ /* 0x000fe40003f25270 */
[----:B------:R-:W-:-:S04]  /*0be0*/  LOP3.LUT R12, R12, 0x1, RZ, 0xc0, !PT ;  /* 0x000000010c0c7812 */ /* 0x000fc800078ec0ff */
[----:B------:R-:W-:-:S07]  /*0bf0*/  ISETP.NE.U32.AND P2, PT, R12, 0x1, PT ;  /* 0x000000010c00780c */ /* 0x000fce0003f45070 */
[----:B------:R-:W0:Y:S01]  /*0c00*/  @P1 LDC.64 R18, c[0x0][0x3b8] ;  /* 0x0000ee00ff121b82 */ /* 0x000e220000000a00 */
[-C--:B------:R-:W-:Y:S02]  /*0c10*/  @P1 IADD3 R25, PT, PT, R23, R22.reuse, RZ ;  /* 0x0000001617191210 */ /* 0x080fe40007ffe0ff */
[----:B------:R-:W-:-:S05]  /*0c20*/  @P1 LEA R22, R7, R22, 0x1 ;  /* 0x0000001607161211 */ /* 0x000fca00078e08ff */
[----:B------:R-:W1:Y:S08]  /*0c30*/  @P1 LDC.64 R12, c[0x0][0x3c0] ;  /* 0x0000f000ff0c1b82 */ /* 0x000e700000000a00 */
[----:B------:R-:W2:Y:S08]  /*0c40*/  @!P2 LDC.64 R14, c[0x0][0x3b8] ;  /* 0x0000ee00ff0eab82 */ /* 0x000eb00000000a00 */
[----:B------:R-:W3:Y:S01]  /*0c50*/  @!P2 LDC.64 R16, c[0x0][0x3c0] ;  /* 0x0000f000ff10ab82 */ /* 0x000ee20000000a00 */
[----:B0-----:R-:W-:Y:S01]  /*0c60*/  @P1 IMAD.WIDE R18, R25, 0x4, R18 ;  /* 0x0000000419121825 */ /* 0x001fe200078e0212 */
[----:B------:R-:W-:-:S02]  /*0c70*/  @P1 IADD3 R25, PT, PT, R3, R21, RZ ;  /* 0x0000001503191210 */ /* 0x000fc40007ffe0ff */
[----:B------:R-:W-:-:S03]  /*0c80*/  @P1 LEA R21, R6, R21, 0x1 ;  /* 0x0000001506151211 */ /* 0x000fc600078e08ff */
[----:B-1----:R-:W-:Y:S01]  /*0c90*/  @P1 IMAD.WIDE R12, R25, 0x4, R12 ;  /* 0x00000004190c1825 */ /* 0x002fe200078e020c */
[----:B------:R-:W-:Y:S02]  /*0ca0*/  @!P2 IADD3 R25, PT, PT, R23, R22, RZ ;  /* 0x000000161719a210 */ /* 0x000fe40007ffe0ff */
[----:B------:R-:W-:Y:S01]  /*0cb0*/  @!P2 IADD3 R21, PT, PT, R3, R21, RZ ;  /* 0x000000150315a210 */ /* 0x000fe20007ffe0ff */
[----:B------:R-:W-:Y:S01]  /*0cc0*/  @P1 IMAD.WIDE R22, R7, 0x4, R18 ;  /* 0x0000000407161825 */ /* 0x000fe200078e0212 */
[----:B------:R-:W4:Y:S03]  /*0cd0*/  @P1 LDG.E R3, desc[UR10][R12.64] ;  /* 0x0000000a0c031981 */ /* 0x000f26000c1e1900 */
[----:B------:R-:W-:Y:S01]  /*0ce0*/  @P1 IMAD.WIDE.U32 R26, R6, 0x4, R12 ;  /* 0x00000004061a1825 */ /* 0x000fe200078e000c */
[----:B------:R-:W4:Y:S03]  /*0cf0*/  @P1 LDG.E R19, desc[UR10][R18.64] ;  /* 0x0000000a12131981 */ /* 0x000f26000c1e1900 */
[----:B--2---:R-:W-:Y:S01]  /*0d00*/  @!P2 IMAD.WIDE R14, R25, 0x4, R14 ;  /* 0x00000004190ea825 */ /* 0x004fe200078e020e */
[----:B------:R-:W2:Y:S03]  /*0d10*/  @P1 LDG.E R22, desc[UR10][R22.64] ;  /* 0x0000000a16161981 */ /* 0x000ea6000c1e1900 */
[----:B---3--:R-:W-:Y:S01]  /*0d20*/  @!P2 IMAD.WIDE R16, R21, 0x4, R16 ;  /* 0x000000041510a825 */ /* 0x008fe200078e0210 */
[----:B------:R-:W2:Y:S04]  /*0d30*/  @P1 LDG.E R26, desc[UR10][R26.64] ;  /* 0x0000000a1a1a1981 */ /* 0x000ea8000c1e1900 */
[----:B------:R-:W3:Y:S04]  /*0d40*/  @!P2 LDG.E R15, desc[UR10][R14.64] ;  /* 0x0000000a0e0fa981 */ /* 0x000ee8000c1e1900 */
[----:B------:R-:W3:Y:S01]  /*0d50*/  @!P2 LDG.E R16, desc[UR10][R16.64] ;  /* 0x0000000a1010a981 */ /* 0x000ee2000c1e1900 */
[----:B----4-:R-:W-:-:S04]  /*0d60*/  @P1 FFMA R3, R19, R3, R24 ;  /* 0x0000000313031223 */ /* 0x010fc80000000018 */
[----:B--2---:R-:W-:-:S04]  /*0d70*/  @P1 FFMA R24, R22, R26, R3 ;  /* 0x0000001a16181223 */ /* 0x004fc80000000003 */
[----:B---3--:R-:W-:-:S07]  /*0d80*/  @!P2 FFMA R24, R15, R16, R24 ;  /* 0x000000100f18a223 */ /* 0x008fce0000000018 */
.L_x_2:
[----:B------:R-:W-:Y:S05]  /*0d90*/  BSYNC.RECONVERGENT B0 ;  /* 0x0000000000007941 */ /* 0x000fea0003800200 */
.L_x_1:
[----:B------:R-:W0:Y:S01]  /*0da0*/  LDCU UR5, c[0x0][0x398] ;  /* 0x00007300ff0577ac */ /* 0x000e220008000800 */
[----:B------:R-:W-:-:S04]  /*0db0*/  IADD3 R11, PT, PT, R11, 0x1, RZ ;  /* 0x000000010b0b7810 */ /* 0x000fc80007ffe0ff */
[----:B0-----:R-:W-:-:S13]  /*0dc0*/  ISETP.NE.AND P1, PT, R11, UR5, PT ;  /* 0x000000050b007c0c */ /* 0x001fda000bf25270 */
[----:B------:R-:W-:Y:S05]  /*0dd0*/  @P1 BRA `(.L_x_6) ;  /* 0xfffffff400cc1947 */ /* 0x000fea000383ffff */
[----:B------:R-:W0:Y:S01]  /*0de0*/  LDCU UR5, c[0x0][0x394] ;  /* 0x00007280ff0577ac */ /* 0x000e220008000800 */
[----:B------:R-:W-:-:S04]  /*0df0*/  UIADD3 UR4, UPT, UPT, UR4, 0x1, URZ ;  /* 0x0000000104047890 */ /* 0x000fc8000fffe0ff */
[----:B0-----:R-:W-:-:S09]  /*0e00*/  UISETP.NE.AND UP0, UPT, UR4, UR5, UPT ;  /* 0x000000050400728c */ /* 0x001fd2000bf05270 */
[----:B------:R-:W-:Y:S05]  /*0e10*/  BRA.U UP0, `(.L_x_7) ;  /* 0xfffffff5009c7547 */ /* 0x000fea000b83ffff */
.L_x_0:
[----:B------:R-:W0:Y:S01]  /*0e20*/  LDC.64 R6, c[0x0][0x3c8] ;  /* 0x0000f200ff067b82 */ /* 0x000e220000000a00 */
[----:B------:R-:W1:Y:S01]  /*0e30*/  LDCU UR5, c[0x0][0x3a0] ;  /* 0x00007400ff0577ac */ /* 0x000e620008000800 */
[----:B------:R-:W1:Y:S06]  /*0e40*/  LDCU UR7, c[0x0][0x39c] ;  /* 0x00007380ff0777ac */ /* 0x000e6c0008000800 */
[----:B------:R-:W2:Y:S08]  /*0e50*/  LDC R13, c[0x0][0x390] ;  /* 0x0000e400ff0d7b82 */ /* 0x000eb00000000800 */
[----:B------:R-:W3:Y:S01]  /*0e60*/  LDC.64 R4, c[0x0][0x3d0] ;  /* 0x0000f400ff047b82 */ /* 0x000ee20000000a00 */
[----:B0-----:R-:W-:-:S06]  /*0e70*/  IMAD.WIDE.U32 R6, R0, 0x4, R6 ;  /* 0x0000000400067825 */ /* 0x001fcc00078e0006 */
[----:B------:R-:W4:Y:S01]  /*0e80*/  LDG.E R7, desc[UR10][R6.64] ;  /* 0x0000000a06077981 */ /* 0x000f22000c1e1900 */
[----:B------:R-:W-:Y:S01]  /*0e90*/  MOV R10, 0x3c80f082 ;  /* 0x3c80f082000a7802 */ /* 0x000fe20000000f00 */
[----:B-1----:R-:W-:Y:S01]  /*0ea0*/  UIMAD UR5, UR5, UR7, URZ ;  /* 0x00000007050572a4 */ /* 0x002fe2000f8e02ff */
[----:B------:R-:W-:Y:S01]  /*0eb0*/  MOV R11, 0x3f800000 ;  /* 0x3f800000000b7802 */ /* 0x000fe20000000f00 */
[----:B----4-:R-:W-:-:S04]  /*0ec0*/  FADD R24, R7, R24 ;  /* 0x0000001807187221 */ /* 0x010fc80000000000 */
[C---:B------:R-:W-:Y:S01]  /*0ed0*/  FMUL R3, |R24|.reuse, 2.8853900432586669922 ;  /* 0x4038aa3b18037820 */ /* 0x040fe20000400200 */
[C---:B------:R-:W-:Y:S01]  /*0ee0*/  FMUL R9, R24.reuse, R24 ;  /* 0x0000001818097220 */ /* 0x040fe20000400000 */
[C---:B------:R-:W-:Y:S02]  /*0ef0*/  FSETP.GE.AND P1, PT, |R24|.reuse, 0.60000002384185791016, PT ;  /* 0x3f19999a1800780b */ /* 0x040fe40003f26200 */
[----:B------:R-:W-:Y:S01]  /*0f00*/  FSETP.GE.AND P0, PT, |R24|, 9.010913848876953125, PT ;  /* 0x41102cb41800780b */ /* 0x000fe20003f06200 */
[C---:B------:R-:W-:Y:S01]  /*0f10*/  FFMA R10, R9.reuse, R10, -0.052303962409496307373 ;  /* 0xbd563cae090a7423 */ /* 0x040fe2000000000a */
[----:B------:R-:W0:Y:S03]  /*0f20*/  MUFU.EX2 R3, R3 ;  /* 0x0000000300037308 */ /* 0x000e260000000800 */
[----:B------:R-:W-:Y:S01]  /*0f30*/  FFMA R10, R9, R10, 0.1331529766321182251 ;  /* 0x3e085941090a7423 */ /* 0x000fe2000000000a */
[----:B0-----:R-:W-:Y:S01]  /*0f40*/  FADD R8, R3, 1 ;  /* 0x3f80000003087421 */ /* 0x001fe20000000000 */
[----:B--2---:R-:W-:-:S02]  /*0f50*/  IMAD R3, R13, UR8, R0 ;  /* 0x000000080d037c24 */ /* 0x004fc4000f8e0200 */
[----:B------:R-:W-:Y:S02]  /*0f60*/  FFMA R0, R9, R10, -0.33332768082618713379 ;  /* 0xbeaaa9ed09007423 */ /* 0x000fe4000000000a */
[----:B------:R-:W-:Y:S01]  /*0f70*/  IMAD R3, R3, UR5, R2 ;  /* 0x0000000503037c24 */ /* 0x000fe2000f8e0202 */
[----:B------:R-:W0:Y:S01]  /*0f80*/  MUFU.RCP R8, R8 ;  /* 0x0000000800087308 */ /* 0x000e220000001000 */
[----:B------:R-:W-:Y:S02]  /*0f90*/  FFMA R9, R9, R0, RZ ;  /* 0x0000000009097223 */ /* 0x000fe400000000ff */
[----:B---3--:R-:W-:-:S04]  /*0fa0*/  IMAD.WIDE R4, R3, 0x4, R4 ;  /* 0x0000000403047825 */ /* 0x008fc800078e0204 */
[----:B0-----:R-:W-:-:S05]  /*0fb0*/  FFMA R6, R8, -2, R11 ;  /* 0xc000000008067823 */ /* 0x001fca000000000b */
[----:B------:R-:W-:-:S04]  /*0fc0*/  FSEL R7, R6, 1, !P0 ;  /* 0x3f80000006077808 */ /* 0x000fc80004000000 */
[--C-:B------:R-:W-:Y:S01]  /*0fd0*/  LOP3.LUT R7, R7, 0x80000000, R24.reuse, 0xb8, !PT ;  /* 0x8000000007077812 */ /* 0x100fe200078eb818 */
[----:B------:R-:W-:-:S05]  /*0fe0*/  @!P1 FFMA R7, R24, R9, R24 ;  /* 0x0000000918079223 */ /* 0x000fca0000000018 */
[----:B------:R-:W-:Y:S01]  /*0ff0*/  STG.E desc[UR10][R4.64], R7 ;  /* 0x0000000704007986 */ /* 0x000fe2000c10190a */
[----:B------:R-:W-:Y:S05]  /*1000*/  EXIT ;  /* 0x000000000000794d */ /* 0x000fea0003800000 */
.L_x_8:
[----:B------:R-:W-:-:S00]  /*1010*/  BRA `(.L_x_8) ;  /* 0xfffffffc00fc7947 */ /* 0x000fc0000383ffff */
[----:B------:R-:W-:-:S00]  /*1020*/  NOP ;  /* 0x0000000000007918 */ /* 0x000fc00000000000 */
        /* <DEDUP_REMOVED lines=13> */
.L_x_9:


//--------------------- .nv.shared.reserved.0     --------------------------
	.section	.nv.shared.reserved.0,"aw",@nobits
	.weak		__nv_reservedSMEM_offset_0_alias
	.size		__nv_reservedSMEM_offset_0_alias, 0, 64
	.other		__nv_reservedSMEM_offset_0_alias,@"STO_CUDA_RESERVED_SHARED STV_DEFAULT"
__nv_reservedSMEM_offset_0_alias:
	.zero		0
	.zero		64


//--------------------- .nv.constant0._Z19naive_conv2d_kerneliiiiiiiiiiiiiPfS_S_S_ --------------------------
	.section	.nv.constant0._Z19naive_conv2d_kerneliiiiiiiiiiiiiPfS_S_S_,"a",@progbits
	.sectionflags	@""
	.align	4
.nv.constant0._Z19naive_conv2d_kerneliiiiiiiiiiiiiPfS_S_S_:
	.zero		984


//--------------------- SYMBOLS --------------------------

	.type		.nv.reservedSmem.offset0,@object
	.size		.nv.reservedSmem.offset0,0x4
